//
// Generated by NVIDIA NVVM Compiler
//
// Compiler Build ID: CL-36424714
// Cuda compilation tools, release 13.0, V13.0.88
// Based on NVVM 20.0.0
//

.version 9.0
.target sm_100
.address_size 64

	// .globl	_Z3addPiS_S_

.visible .entry _Z3addPiS_S_(
	.param .u64 .ptr .align 1 _Z3addPiS_S__param_0,
	.param .u64 .ptr .align 1 _Z3addPiS_S__param_1,
	.param .u64 .ptr .align 1 _Z3addPiS_S__param_2
)
{
	.reg .pred 	%p<2>;
	.reg .b32 	%r<8>;
	.reg .b64 	%rd<11>;

	ld.param.u64 	%rd1, [_Z3addPiS_S__param_0];
	ld.param.u64 	%rd2, [_Z3addPiS_S__param_1];
	ld.param.u64 	%rd3, [_Z3addPiS_S__param_2];
	mov.u32 	%r2, %ctaid.x;
	mov.u32 	%r3, %ntid.x;
	mov.u32 	%r4, %tid.x;
	mad.lo.s32 	%r1, %r2, %r3, %r4;
	setp.gt.s32 	%p1, %r1, 99999;
	@%p1 bra 	$L__BB0_2;
	cvta.to.global.u64 	%rd4, %rd1;
	cvta.to.global.u64 	%rd5, %rd2;
	cvta.to.global.u64 	%rd6, %rd3;
	mul.wide.s32 	%rd7, %r1, 4;
	add.s64 	%rd8, %rd4, %rd7;
	ld.global.u32 	%r5, [%rd8];
	add.s64 	%rd9, %rd5, %rd7;
	ld.global.u32 	%r6, [%rd9];
	add.s32 	%r7, %r6, %r5;
	add.s64 	%rd10, %rd6, %rd7;
	st.global.u32 	[%rd10], %r7;
$L__BB0_2:
	ret;

}


// ===== COMPILED SASS (sm_100) =====

	.target	sm_100

	.elftype	@"ET_EXEC"


//--------------------- .note.nv.tkinfo           --------------------------
	.section	.note.nv.tkinfo,"",@"SHT_NOTE"
	.sectionflags	@"SHF_NOTE_NV_TKINFO"
	.tkinfo
        /*0018*/ 	.word	0x00000002
        /*0030*/ 	.string	""
        /*0030*/ 	.string	"ptxas"
        /*0030*/ 	.string	"Cuda compilation tools, release 13.0, V13.0.88"
        /*0030*/ 	.string	"Build cuda_13.0.r13.0/compiler.36424714_0"
        /*0030*/ 	.string	"-arch sm_100 -m 64 "



//--------------------- .note.nv.cuinfo           --------------------------
	.section	.note.nv.cuinfo,"",@"SHT_NOTE"
	.sectionflags	@"SHF_NOTE_NV_CUINFO"
        /*0018*/ 	.short	0x0002
        /*001a*/ 	.short	0x0064
        /*001c*/ 	.short	0x0082
	.zero		2


//--------------------- .nv.info                  --------------------------
	.section	.nv.info,"",@"SHT_CUDA_INFO"
	.align	4


	//----- nvinfo : EIATTR_REGCOUNT
	.align		4
        /*0000*/ 	.byte	0x04, 0x2f
        /*0002*/ 	.short	(.L_1 - .L_0)
	.align		4
.L_0:
        /*0004*/ 	.word	index@(_Z3addPiS_S_)
        /*0008*/ 	.word	0x0000000c


	//----- nvinfo : EIATTR_FRAME_SIZE
	.align		4
.L_1:
        /*000c*/ 	.byte	0x04, 0x11
        /*000e*/ 	.short	(.L_3 - .L_2)
	.align		4
.L_2:
        /*0010*/ 	.word	index@(_Z3addPiS_S_)
        /*0014*/ 	.word	0x00000000


	//----- nvinfo : EIATTR_MIN_STACK_SIZE
	.align		4
.L_3:
        /*0018*/ 	.byte	0x04, 0x12
        /*001a*/ 	.short	(.L_5 - .L_4)
	.align		4
.L_4:
        /*001c*/ 	.word	index@(_Z3addPiS_S_)
        /*0020*/ 	.word	0x00000000
.L_5:


//--------------------- .nv.compat                --------------------------
	.section	.nv.compat,"",@"SHT_CUDA_COMPAT_INFO"
	.align	4
        /*0000*/ 	.byte	0x02, 0x09, 0x00, 0x00, 0x02, 0x02, 0x01, 0x00, 0x02, 0x05, 0x05, 0x00, 0x03, 0x07, 0x01, 0x01
        /*0010*/ 	.byte	0x02, 0x03, 0x00, 0x00, 0x02, 0x06, 0x01, 0x00, 0x04, 0x0b, 0x08, 0x00, 0x09, 0x00, 0x00, 0x00
        /*0020*/ 	.byte	0x00, 0x00, 0x00, 0x00


//--------------------- .nv.info._Z3addPiS_S_     --------------------------
	.section	.nv.info._Z3addPiS_S_,"",@"SHT_CUDA_INFO"
	.sectionflags	@""
	.align	4


	//----- nvinfo : EIATTR_CUDA_API_VERSION
	.align		4
        /*0000*/ 	.byte	0x04, 0x37
        /*0002*/ 	.short	(.L_7 - .L_6)
.L_6:
        /*0004*/ 	.word	0x00000082


	//----- nvinfo : EIATTR_KPARAM_INFO
	.align		4
.L_7:
        /*0008*/ 	.byte	0x04, 0x17
        /*000a*/ 	.short	(.L_9 - .L_8)
.L_8:
        /*000c*/ 	.word	0x00000000
        /*0010*/ 	.short	0x0002
        /*0012*/ 	.short	0x0010
        /*0014*/ 	.byte	0x00, 0xf5, 0x21, 0x00


	//----- nvinfo : EIATTR_KPARAM_INFO
	.align		4
.L_9:
        /*0018*/ 	.byte	0x04, 0x17
        /*001a*/ 	.short	(.L_11 - .L_10)
.L_10:
        /*001c*/ 	.word	0x00000000
        /*0020*/ 	.short	0x0001
        /*0022*/ 	.short	0x0008
        /*0024*/ 	.byte	0x00, 0xf5, 0x21, 0x00


	//----- nvinfo : EIATTR_KPARAM_INFO
	.align		4
.L_11:
        /*0028*/ 	.byte	0x04, 0x17
        /*002a*/ 	.short	(.L_13 - .L_12)
.L_12:
        /*002c*/ 	.word	0x00000000
        /*0030*/ 	.short	0x0000
        /*0032*/ 	.short	0x0000
        /*0034*/ 	.byte	0x00, 0xf5, 0x21, 0x00


	//----- nvinfo : EIATTR_SPARSE_MMA_MASK
	.align		4
.L_13:
        /*0038*/ 	.byte	0x03, 0x50
        /*003a*/ 	.short	0x0000


	//----- nvinfo : EIATTR_MAXREG_COUNT
	.align		4
        /*003c*/ 	.byte	0x03, 0x1b
        /*003e*/ 	.short	0x00ff


	//----- nvinfo : EIATTR_MERCURY_ISA_VERSION
	.align		4
        /*0040*/ 	.byte	0x03, 0x5f
        /*0042*/ 	.short	0x0101


	//----- nvinfo : EIATTR_VRC_CTA_INIT_COUNT
	.align		4
        /*0044*/ 	.byte	0x02, 0x4a
	.zero		1
	.zero		1


	//----- nvinfo : EIATTR_EXIT_INSTR_OFFSETS
	.align		4
        /*0048*/ 	.byte	0x04, 0x1c
        /*004a*/ 	.short	(.L_15 - .L_14)


	//   ....[0]....
.L_14:
        /*004c*/ 	.word	0x00000060


	//   ....[1]....
        /*0050*/ 	.word	0x00000120


	//----- nvinfo : EIATTR_CBANK_PARAM_SIZE
	.align		4
.L_15:
        /*0054*/ 	.byte	0x03, 0x19
        /*0056*/ 	.short	0x0018


	//----- nvinfo : EIATTR_PARAM_CBANK
	.align		4
        /*0058*/ 	.byte	0x04, 0x0a
        /*005a*/ 	.short	(.L_17 - .L_16)
	.align		4
.L_16:
        /*005c*/ 	.word	index@(.nv.constant0._Z3addPiS_S_)
        /*0060*/ 	.short	0x0380
        /*0062*/ 	.short	0x0018


	//----- nvinfo : EIATTR_SW_WAR
	.align		4
.L_17:
        /*0064*/ 	.byte	0x04, 0x36
        /*0066*/ 	.short	(.L_19 - .L_18)
.L_18:
        /*0068*/ 	.word	0x00000008
.L_19:


//--------------------- .nv.callgraph             --------------------------
	.section	.nv.callgraph,"",@"SHT_CUDA_CALLGRAPH"
	.align	4
	.sectionentsize	8
	.align		4
        /*0000*/ 	.word	0x00000000
	.align		4
        /*0004*/ 	.word	0xffffffff
	.align		4
        /*0008*/ 	.word	0x00000000
	.align		4
        /*000c*/ 	.word	0xfffffffe
	.align		4
        /*0010*/ 	.word	0x00000000
	.align		4
        /*0014*/ 	.word	0xfffffffd
	.align		4
        /*0018*/ 	.word	0x00000000
	.align		4
        /*001c*/ 	.word	0xfffffffc


//--------------------- .text._Z3addPiS_S_        --------------------------
	.section	.text._Z3addPiS_S_,"ax",@progbits
	.align	128
        .global         _Z3addPiS_S_
        .type           _Z3addPiS_S_,@function
        .size           _Z3addPiS_S_,(.L_x_1 - _Z3addPiS_S_)
        .other          _Z3addPiS_S_,@"STO_CUDA_ENTRY STV_DEFAULT"
_Z3addPiS_S_:
.text._Z3addPiS_S_:
[----:B------:R-:W-:Y:S01]  /*0000*/  LDC R1, c[0x0][0x37c] ;  /* 0x0000df00ff017b82 */ /* 0x000fe20000000800 */
[----:B------:R-:W0:Y:S07]  /*0010*/  S2R R0, SR_TID.X ;  /* 0x0000000000007919 */ /* 0x000e2e0000002100 */
[----:B------:R-:W0:Y:S08]  /*0020*/  S2UR UR4, SR_CTAID.X ;  /* 0x00000000000479c3 */ /* 0x000e300000002500 */
[----:B------:R-:W0:Y:S02]  /*0030*/  LDC R9, c[0x0][0x360] ;  /* 0x0000d800ff097b82 */ /* 0x000e240000000800 */
[----:B0-----:R-:W-:-:S05]  /*0040*/  IMAD R9, R9, UR4, R0 ;  /* 0x0000000409097c24 */ /* 0x001fca000f8e0200 */
[----:B------:R-:W-:-:S13]  /*0050*/  ISETP.GT.AND P0, PT, R9, 0x1869f, PT ;  /* 0x0001869f0900780c */ /* 0x000fda0003f04270 */
[----:B------:R-:W-:Y:S05]  /*0060*/  @P0 EXIT ;  /* 0x000000000000094d */ /* 0x000fea0003800000 */
[----:B------:R-:W0:Y:S01]  /*0070*/  LDC.64 R2, c[0x0][0x380] ;  /* 0x0000e000ff027b82 */ /* 0x000e220000000a00 */
[----:B------:R-:W1:Y:S07]  /*0080*/  LDCU.64 UR4, c[0x0][0x358] ;  /* 0x00006b00ff0477ac */ /* 0x000e6e0008000a00 */
[----:B------:R-:W2:Y:S08]  /*0090*/  LDC.64 R4, c[0x0][0x388] ;  /* 0x0000e200ff047b82 */ /* 0x000eb00000000a00 */
[----:B------:R-:W3:Y:S01]  /*00a0*/  LDC.64 R6, c[0x0][0x390] ;  /* 0x0000e400ff067b82 */ /* 0x000ee20000000a00 */
[----:B0-----:R-:W-:-:S06]  /*00b0*/  IMAD.WIDE R2, R9, 0x4, R2 ;  /* 0x0000000409027825 */ /* 0x001fcc00078e0202 */
[----:B-1----:R-:W4:Y:S01]  /*00c0*/  LDG.E R2, desc[UR4][R2.64] ;  /* 0x0000000402027981 */ /* 0x002f22000c1e1900 */
[----:B--2---:R-:W-:-:S06]  /*00d0*/  IMAD.WIDE R4, R9, 0x4, R4 ;  /* 0x0000000409047825 */ /* 0x004fcc00078e0204 */
[----:B------:R-:W4:Y:S01]  /*00e0*/  LDG.E R5, desc[UR4][R4.64] ;  /* 0x0000000404057981 */ /* 0x000f22000c1e1900 */
[----:B---3--:R-:W-:Y:S01]  /*00f0*/  IMAD.WIDE R6, R9, 0x4, R6 ;  /* 0x0000000409067825 */ /* 0x008fe200078e0206 */
[----:B----4-:R-:W-:-:S05]  /*0100*/  IADD3 R9, PT, PT, R2, R5, RZ ;  /* 0x0000000502097210 */ /* 0x010fca0007ffe0ff */
[----:B------:R-:W-:Y:S01]  /*0110*/  STG.E desc[UR4][R6.64], R9 ;  /* 0x0000000906007986 */ /* 0x000fe2000c101904 */
[----:B------:R-:W-:Y:S05]  /*0120*/  EXIT ;  /* 0x000000000000794d */ /* 0x000fea0003800000 */
.L_x_0:
[----:B------:R-:W-:-:S00]  /*0130*/  BRA `(.L_x_0) ;  /* 0xfffffffc00fc7947 */ /* 0x000fc0000383ffff */
[----:B------:R-:W-:-:S00]  /*0140*/  NOP ;  /* 0x0000000000007918 */ /* 0x000fc00000000000 */
        /* <DEDUP_REMOVED lines=11> */
.L_x_1:


//--------------------- .nv.shared.reserved.0     --------------------------
	.section	.nv.shared.reserved.0,"aw",@nobits
	.weak		__nv_reservedSMEM_offset_0_alias
	.size		__nv_reservedSMEM_offset_0_alias, 0, 64
	.other		__nv_reservedSMEM_offset_0_alias,@"STO_CUDA_RESERVED_SHARED STV_DEFAULT"
__nv_reservedSMEM_offset_0_alias:
	.zero		0
	.zero		64


//--------------------- .nv.constant0._Z3addPiS_S_ --------------------------
	.section	.nv.constant0._Z3addPiS_S_,"a",@progbits
	.sectionflags	@""
	.align	4
.nv.constant0._Z3addPiS_S_:
	.zero		920


//--------------------- SYMBOLS --------------------------

	.type		.nv.reservedSmem.offset0,@object
	.size		.nv.reservedSmem.offset0,0x4
